//
// Generated by NVIDIA NVVM Compiler
//
// Compiler Build ID: CL-36424714
// Cuda compilation tools, release 13.0, V13.0.88
// Based on NVVM 20.0.0
//

.version 9.0
.target sm_100
.address_size 64


.func  (.param .b32 func_retval0) _Z15solve_nodeLayerjjjj(
	.param .b32 _Z15solve_nodeLayerjjjj_param_0,
	.param .b32 _Z15solve_nodeLayerjjjj_param_1,
	.param .b32 _Z15solve_nodeLayerjjjj_param_2,
	.param .b32 _Z15solve_nodeLayerjjjj_param_3
)
{
	.reg .pred 	%p<4>;
	.reg .b32 	%r<32>;

	ld.param.u32 	%r8, [_Z15solve_nodeLayerjjjj_param_0];
	ld.param.u32 	%r9, [_Z15solve_nodeLayerjjjj_param_1];
	ld.param.u32 	%r10, [_Z15solve_nodeLayerjjjj_param_2];
	ld.param.u32 	%r11, [_Z15solve_nodeLayerjjjj_param_3];
	mov.b32 	%r13, -1;
	shl.b32 	%r14, %r13, %r8;
	not.b32 	%r1, %r14;
	setp.eq.s32 	%p1, %r10, %r1;
	mov.b32 	%r31, 1;
	@%p1 bra 	$L__BB0_4;
	or.b32  	%r16, %r10, %r9;
	or.b32  	%r17, %r16, %r11;
	not.b32 	%r18, %r17;
	and.b32  	%r29, %r18, %r1;
	setp.eq.s32 	%p2, %r29, 0;
	mov.b32 	%r31, 0;
	@%p2 bra 	$L__BB0_4;
	mov.b32 	%r31, 0;
$L__BB0_3:
	neg.s32 	%r20, %r29;
	and.b32  	%r21, %r29, %r20;
	or.b32  	%r22, %r21, %r9;
	shr.u32 	%r23, %r22, 1;
	or.b32  	%r24, %r21, %r10;
	or.b32  	%r25, %r21, %r11;
	shl.b32 	%r26, %r25, 1;
	{ // callseq 0, 0
	.param .b32 param0;
	st.param.b32 	[param0], %r8;
	.param .b32 param1;
	st.param.b32 	[param1], %r23;
	.param .b32 param2;
	st.param.b32 	[param2], %r24;
	.param .b32 param3;
	st.param.b32 	[param3], %r26;
	.param .b32 retval0;
	call.uni (retval0), 
	_Z15solve_nodeLayerjjjj, 
	(
	param0, 
	param1, 
	param2, 
	param3
	);
	ld.param.b32 	%r27, [retval0];
	} // callseq 0
	add.s32 	%r31, %r27, %r31;
	xor.b32  	%r6, %r21, %r29;
	setp.ne.s32 	%p3, %r21, %r29;
	mov.u32 	%r29, %r6;
	@%p3 bra 	$L__BB0_3;
$L__BB0_4:
	st.param.b32 	[func_retval0], %r31;
	ret;

}
	// .globl	_Z13dim_nodeLayerjPmS_j
.visible .entry _Z13dim_nodeLayerjPmS_j(
	.param .u32 _Z13dim_nodeLayerjPmS_j_param_0,
	.param .u64 .ptr .align 1 _Z13dim_nodeLayerjPmS_j_param_1,
	.param .u64 .ptr .align 1 _Z13dim_nodeLayerjPmS_j_param_2,
	.param .u32 _Z13dim_nodeLayerjPmS_j_param_3
)
{
	.reg .pred 	%p<2>;
	.reg .b32 	%r<15>;
	.reg .b64 	%rd<14>;

	ld.param.u32 	%r2, [_Z13dim_nodeLayerjPmS_j_param_0];
	ld.param.u64 	%rd1, [_Z13dim_nodeLayerjPmS_j_param_1];
	ld.param.u64 	%rd2, [_Z13dim_nodeLayerjPmS_j_param_2];
	ld.param.u32 	%r3, [_Z13dim_nodeLayerjPmS_j_param_3];
	mov.u32 	%r4, %ntid.x;
	mov.u32 	%r5, %ctaid.x;
	mov.u32 	%r6, %tid.x;
	mad.lo.s32 	%r1, %r4, %r5, %r6;
	setp.ge.u32 	%p1, %r1, %r3;
	@%p1 bra 	$L__BB1_2;
	cvta.to.global.u64 	%rd3, %rd1;
	cvta.to.global.u64 	%rd4, %rd2;
	mul.lo.s32 	%r7, %r1, 3;
	mul.wide.u32 	%rd5, %r7, 8;
	add.s64 	%rd6, %rd3, %rd5;
	ld.global.u32 	%r8, [%rd6];
	add.s32 	%r9, %r7, 1;
	mul.wide.u32 	%rd7, %r9, 8;
	add.s64 	%rd8, %rd3, %rd7;
	ld.global.u32 	%r10, [%rd8];
	add.s32 	%r11, %r7, 2;
	mul.wide.u32 	%rd9, %r11, 8;
	add.s64 	%rd10, %rd3, %rd9;
	ld.global.u32 	%r12, [%rd10];
	{ // callseq 1, 0
	.param .b32 param0;
	st.param.b32 	[param0], %r2;
	.param .b32 param1;
	st.param.b32 	[param1], %r8;
	.param .b32 param2;
	st.param.b32 	[param2], %r10;
	.param .b32 param3;
	st.param.b32 	[param3], %r12;
	.param .b32 retval0;
	call.uni (retval0), 
	_Z15solve_nodeLayerjjjj, 
	(
	param0, 
	param1, 
	param2, 
	param3
	);
	ld.param.b32 	%r13, [retval0];
	} // callseq 1
	cvt.u64.u32 	%rd11, %r13;
	mul.wide.u32 	%rd12, %r1, 8;
	add.s64 	%rd13, %rd4, %rd12;
	st.global.u64 	[%rd13], %rd11;
$L__BB1_2:
	ret;

}


// ===== COMPILED SASS (sm_100) =====

	.target	sm_100

	.elftype	@"ET_EXEC"


//--------------------- .note.nv.tkinfo           --------------------------
	.section	.note.nv.tkinfo,"",@"SHT_NOTE"
	.sectionflags	@"SHF_NOTE_NV_TKINFO"
	.tkinfo
        /*0018*/ 	.word	0x00000002
        /*0030*/ 	.string	""
        /*0030*/ 	.string	"ptxas"
        /*0030*/ 	.string	"Cuda compilation tools, release 13.0, V13.0.88"
        /*0030*/ 	.string	"Build cuda_13.0.r13.0/compiler.36424714_0"
        /*0030*/ 	.string	"-arch sm_100 -m 64 "



//--------------------- .note.nv.cuinfo           --------------------------
	.section	.note.nv.cuinfo,"",@"SHT_NOTE"
	.sectionflags	@"SHF_NOTE_NV_CUINFO"
        /*0018*/ 	.short	0x0002
        /*001a*/ 	.short	0x0064
        /*001c*/ 	.short	0x0082
	.zero		2


//--------------------- .nv.info                  --------------------------
	.section	.nv.info,"",@"SHT_CUDA_INFO"
	.align	4


	//----- nvinfo : EIATTR_REGCOUNT
	.align		4
        /*0000*/ 	.byte	0x04, 0x2f
        /*0002*/ 	.short	(.L_1 - .L_0)
	.align		4
.L_0:
        /*0004*/ 	.word	index@(_Z13dim_nodeLayerjPmS_j)
        /*0008*/ 	.word	0x0000001c


	//----- nvinfo : EIATTR_FRAME_SIZE
	.align		4
.L_1:
        /*000c*/ 	.byte	0x04, 0x11
        /*000e*/ 	.short	(.L_3 - .L_2)
	.align		4
.L_2:
        /*0010*/ 	.word	index@($_Z13dim_nodeLayerjPmS_j$_Z15solve_nodeLayerjjjj)
        /*0014*/ 	.word	0x00000000


	//----- nvinfo : EIATTR_FRAME_SIZE
	.align		4
.L_3:
        /*0018*/ 	.byte	0x04, 0x11
        /*001a*/ 	.short	(.L_5 - .L_4)
	.align		4
.L_4:
        /*001c*/ 	.word	index@(_Z13dim_nodeLayerjPmS_j)
        /*0020*/ 	.word	0x00000000


	//----- nvinfo : EIATTR_MIN_STACK_SIZE
	.align		4
.L_5:
        /*0024*/ 	.byte	0x04, 0x12
        /*0026*/ 	.short	(.L_7 - .L_6)
	.align		4
.L_6:
        /*0028*/ 	.word	index@(_Z13dim_nodeLayerjPmS_j)
        /*002c*/ 	.word	0x00000000
.L_7:


//--------------------- .nv.compat                --------------------------
	.section	.nv.compat,"",@"SHT_CUDA_COMPAT_INFO"
	.align	4
        /*0000*/ 	.byte	0x02, 0x09, 0x00, 0x00, 0x02, 0x02, 0x01, 0x00, 0x02, 0x05, 0x05, 0x00, 0x03, 0x07, 0x01, 0x01
        /*0010*/ 	.byte	0x02, 0x03, 0x00, 0x00, 0x02, 0x06, 0x01, 0x00, 0x04, 0x0b, 0x08, 0x00, 0x09, 0x00, 0x00, 0x00
        /*0020*/ 	.byte	0x00, 0x00, 0x00, 0x00


//--------------------- .nv.info._Z13dim_nodeLayerjPmS_j --------------------------
	.section	.nv.info._Z13dim_nodeLayerjPmS_j,"",@"SHT_CUDA_INFO"
	.sectionflags	@""
	.align	4


	//----- nvinfo : EIATTR_CUDA_API_VERSION
	.align		4
        /*0000*/ 	.byte	0x04, 0x37
        /*0002*/ 	.short	(.L_9 - .L_8)
.L_8:
        /*0004*/ 	.word	0x00000082


	//----- nvinfo : EIATTR_KPARAM_INFO
	.align		4
.L_9:
        /*0008*/ 	.byte	0x04, 0x17
        /*000a*/ 	.short	(.L_11 - .L_10)
.L_10:
        /*000c*/ 	.word	0x00000000
        /*0010*/ 	.short	0x0003
        /*0012*/ 	.short	0x0018
        /*0014*/ 	.byte	0x00, 0xf0, 0x11, 0x00


	//----- nvinfo : EIATTR_KPARAM_INFO
	.align		4
.L_11:
        /*0018*/ 	.byte	0x04, 0x17
        /*001a*/ 	.short	(.L_13 - .L_12)
.L_12:
        /*001c*/ 	.word	0x00000000
        /*0020*/ 	.short	0x0002
        /*0022*/ 	.short	0x0010
        /*0024*/ 	.byte	0x00, 0xf5, 0x21, 0x00


	//----- nvinfo : EIATTR_KPARAM_INFO
	.align		4
.L_13:
        /*0028*/ 	.byte	0x04, 0x17
        /*002a*/ 	.short	(.L_15 - .L_14)
.L_14:
        /*002c*/ 	.word	0x00000000
        /*0030*/ 	.short	0x0001
        /*0032*/ 	.short	0x0008
        /*0034*/ 	.byte	0x00, 0xf5, 0x21, 0x00


	//----- nvinfo : EIATTR_KPARAM_INFO
	.align		4
.L_15:
        /*0038*/ 	.byte	0x04, 0x17
        /*003a*/ 	.short	(.L_17 - .L_16)
.L_16:
        /*003c*/ 	.word	0x00000000
        /*0040*/ 	.short	0x0000
        /*0042*/ 	.short	0x0000
        /*0044*/ 	.byte	0x00, 0xf0, 0x11, 0x00


	//----- nvinfo : EIATTR_SPARSE_MMA_MASK
	.align		4
.L_17:
        /*0048*/ 	.byte	0x03, 0x50
        /*004a*/ 	.short	0x0000


	//----- nvinfo : EIATTR_MAXREG_COUNT
	.align		4
        /*004c*/ 	.byte	0x03, 0x1b
        /*004e*/ 	.short	0x00ff


	//----- nvinfo : EIATTR_MERCURY_ISA_VERSION
	.align		4
        /*0050*/ 	.byte	0x03, 0x5f
        /*0052*/ 	.short	0x0101


	//----- nvinfo : EIATTR_VRC_CTA_INIT_COUNT
	.align		4
        /*0054*/ 	.byte	0x02, 0x4a
	.zero		1
	.zero		1


	//----- nvinfo : EIATTR_EXIT_INSTR_OFFSETS
	.align		4
        /*0058*/ 	.byte	0x04, 0x1c
        /*005a*/ 	.short	(.L_19 - .L_18)


	//   ....[0]....
.L_18:
        /*005c*/ 	.word	0x00000070


	//   ....[1]....
        /*0060*/ 	.word	0x000001c0


	//----- nvinfo : EIATTR_CRS_STACK_SIZE
	.align		4
.L_19:
        /*0064*/ 	.byte	0x04, 0x1e
        /*0066*/ 	.short	(.L_21 - .L_20)
.L_20:
        /*0068*/ 	.word	0x00000000


	//----- nvinfo : EIATTR_CBANK_PARAM_SIZE
	.align		4
.L_21:
        /*006c*/ 	.byte	0x03, 0x19
        /*006e*/ 	.short	0x001c


	//----- nvinfo : EIATTR_PARAM_CBANK
	.align		4
        /*0070*/ 	.byte	0x04, 0x0a
        /*0072*/ 	.short	(.L_23 - .L_22)
	.align		4
.L_22:
        /*0074*/ 	.word	index@(.nv.constant0._Z13dim_nodeLayerjPmS_j)
        /*0078*/ 	.short	0x0380
        /*007a*/ 	.short	0x001c


	//----- nvinfo : EIATTR_SW_WAR
	.align		4
.L_23:
        /*007c*/ 	.byte	0x04, 0x36
        /*007e*/ 	.short	(.L_25 - .L_24)
.L_24:
        /*0080*/ 	.word	0x00000008
.L_25:


//--------------------- .nv.callgraph             --------------------------
	.section	.nv.callgraph,"",@"SHT_CUDA_CALLGRAPH"
	.align	4
	.sectionentsize	8
	.align		4
        /*0000*/ 	.word	0x00000000
	.align		4
        /*0004*/ 	.word	0xffffffff
	.align		4
        /*0008*/ 	.word	0x00000000
	.align		4
        /*000c*/ 	.word	0xfffffffe
	.align		4
        /*0010*/ 	.word	0x00000000
	.align		4
        /*0014*/ 	.word	0xfffffffd
	.align		4
        /*0018*/ 	.word	0x00000000
	.align		4
        /*001c*/ 	.word	0xfffffffc


//--------------------- .text._Z13dim_nodeLayerjPmS_j --------------------------
	.section	.text._Z13dim_nodeLayerjPmS_j,"ax",@progbits
	.align	128
        .global         _Z13dim_nodeLayerjPmS_j
        .type           _Z13dim_nodeLayerjPmS_j,@function
        .size           _Z13dim_nodeLayerjPmS_j,(.L_x_4 - _Z13dim_nodeLayerjPmS_j)
        .other          _Z13dim_nodeLayerjPmS_j,@"STO_CUDA_ENTRY STV_DEFAULT"
_Z13dim_nodeLayerjPmS_j:
.text._Z13dim_nodeLayerjPmS_j:
[----:B------:R-:W0:Y:S01]  /*0000*/  LDC R1, c[0x0][0x37c] ;  /* 0x0000df00ff017b82 */ /* 0x000e220000000800 */
[----:B------:R-:W1:Y:S01]  /*0010*/  S2R R2, SR_CTAID.X ;  /* 0x0000000000027919 */ /* 0x000e620000002500 */
[----:B------:R-:W1:Y:S01]  /*0020*/  LDCU UR4, c[0x0][0x360] ;  /* 0x00006c00ff0477ac */ /* 0x000e620008000800 */
[----:B------:R-:W1:Y:S01]  /*0030*/  S2R R3, SR_TID.X ;  /* 0x0000000000037919 */ /* 0x000e620000002100 */
[----:B------:R-:W2:Y:S01]  /*0040*/  LDCU UR5, c[0x0][0x398] ;  /* 0x00007300ff0577ac */ /* 0x000ea20008000800 */
[----:B-1----:R-:W-:-:S05]  /*0050*/  IMAD R2, R2, UR4, R3 ;  /* 0x0000000402027c24 */ /* 0x002fca000f8e0203 */
[----:B--2---:R-:W-:-:S13]  /*0060*/  ISETP.GE.U32.AND P0, PT, R2, UR5, PT ;  /* 0x0000000502007c0c */ /* 0x004fda000bf06070 */
[----:B0-----:R-:W-:Y:S05]  /*0070*/  @P0 EXIT ;  /* 0x000000000000094d */ /* 0x001fea0003800000 */
[----:B------:R-:W0:Y:S01]  /*0080*/  LDC.64 R12, c[0x0][0x388] ;  /* 0x0000e200ff0c7b82 */ /* 0x000e220000000a00 */
[----:B------:R-:W1:Y:S01]  /*0090*/  LDCU.64 UR36, c[0x0][0x358] ;  /* 0x00006b00ff2477ac */ /* 0x000e620008000a00 */
[----:B------:R-:W-:-:S04]  /*00a0*/  IMAD R9, R2, 0x3, RZ ;  /* 0x0000000302097824 */ /* 0x000fc800078e02ff */
[C---:B------:R-:W-:Y:S02]  /*00b0*/  VIADD R11, R9.reuse, 0x1 ;  /* 0x00000001090b7836 */ /* 0x040fe40000000000 */
[C---:B------:R-:W-:Y:S02]  /*00c0*/  VIADD R3, R9.reuse, 0x2 ;  /* 0x0000000209037836 */ /* 0x040fe40000000000 */
[----:B0-----:R-:W-:-:S04]  /*00d0*/  IMAD.WIDE.U32 R8, R9, 0x8, R12 ;  /* 0x0000000809087825 */ /* 0x001fc800078e000c */
[--C-:B------:R-:W-:Y:S01]  /*00e0*/  IMAD.WIDE.U32 R10, R11, 0x8, R12.reuse ;  /* 0x000000080b0a7825 */ /* 0x100fe200078e000c */
[----:B-1----:R0:W5:Y:S03]  /*00f0*/  LDG.E R5, desc[UR36][R8.64] ;  /* 0x0000002408057981 */ /* 0x002166000c1e1900 */
[----:B------:R-:W-:Y:S01]  /*0100*/  IMAD.WIDE.U32 R12, R3, 0x8, R12 ;  /* 0x00000008030c7825 */ /* 0x000fe200078e000c */
[----:B------:R0:W5:Y:S04]  /*0110*/  LDG.E R6, desc[UR36][R10.64] ;  /* 0x000000240a067981 */ /* 0x000168000c1e1900 */
[----:B------:R0:W5:Y:S01]  /*0120*/  LDG.E R7, desc[UR36][R12.64] ;  /* 0x000000240c077981 */ /* 0x000162000c1e1900 */
[----:B------:R-:W1:Y:S01]  /*0130*/  LDCU UR4, c[0x0][0x380] ;  /* 0x00007000ff0477ac */ /* 0x000e620008000800 */
[----:B------:R-:W-:Y:S01]  /*0140*/  HFMA2 R21, -RZ, RZ, 0, 0 ;  /* 0x00000000ff157431 */ /* 0x000fe200000001ff */
[----:B------:R-:W-:Y:S01]  /*0150*/  MOV R20, 0x180 ;  /* 0x0000018000147802 */ /* 0x000fe20000000f00 */
[----:B01----:R-:W-:-:S07]  /*0160*/  IMAD.U32 R4, RZ, RZ, UR4 ;  /* 0x00000004ff047e24 */ /* 0x003fce000f8e00ff */
[----:B-----5:R-:W-:Y:S05]  /*0170*/  CALL.REL.NOINC `($_Z13dim_nodeLayerjPmS_j$_Z15solve_nodeLayerjjjj) ;  /* 0x0000000000147944 */ /* 0x020fea0003c00000 */
[----:B------:R-:W0:Y:S01]  /*0180*/  LDC.64 R6, c[0x0][0x390] ;  /* 0x0000e400ff067b82 */ /* 0x000e220000000a00 */
[----:B------:R-:W-:Y:S02]  /*0190*/  IMAD.MOV.U32 R5, RZ, RZ, RZ ;  /* 0x000000ffff057224 */ /* 0x000fe400078e00ff */
[----:B0-----:R-:W-:-:S05]  /*01a0*/  IMAD.WIDE.U32 R2, R2, 0x8, R6 ;  /* 0x0000000802027825 */ /* 0x001fca00078e0006 */
[----:B------:R-:W-:Y:S01]  /*01b0*/  STG.E.64 desc[UR36][R2.64], R4 ;  /* 0x0000000402007986 */ /* 0x000fe2000c101b24 */
[----:B------:R-:W-:Y:S05]  /*01c0*/  EXIT ;  /* 0x000000000000794d */ /* 0x000fea0003800000 */
        .type           $_Z13dim_nodeLayerjPmS_j$_Z15solve_nodeLayerjjjj,@function
        .size           $_Z13dim_nodeLayerjPmS_j$_Z15solve_nodeLayerjjjj,(.L_x_4 - $_Z13dim_nodeLayerjPmS_j$_Z15solve_nodeLayerjjjj)
$_Z13dim_nodeLayerjPmS_j$_Z15solve_nodeLayerjjjj:
[----:B------:R-:W-:-:S05]  /*01d0*/  VIADD R1, R1, 0xffffffd8 ;  /* 0xffffffd801017836 */ /* 0x000fca0000000000 */
[----:B------:R-:W-:Y:S04]  /*01e0*/  STL [R1+0x24], R25 ;  /* 0x0000241901007387 */ /* 0x000fe80000100800 */
[----:B------:R-:W-:Y:S04]  /*01f0*/  STL [R1+0x20], R23 ;  /* 0x0000201701007387 */ /* 0x000fe80000100800 */
[----:B------:R0:W-:Y:S04]  /*0200*/  STL [R1+0x1c], R22 ;  /* 0x00001c1601007387 */ /* 0x0001e80000100800 */
[----:B------:R-:W-:Y:S04]  /*0210*/  STL [R1+0x18], R21 ;  /* 0x0000181501007387 */ /* 0x000fe80000100800 */
[----:B------:R-:W-:Y:S01]  /*0220*/  STL [R1+0x14], R20 ;  /* 0x0000141401007387 */ /* 0x000fe20000100800 */
[----:B0-----:R-:W0:Y:S05]  /*0230*/  BMOV.32.CLEAR R22, B6 ;  /* 0x0000000006167355 */ /* 0x001e2a0000100000 */
[----:B------:R1:W-:Y:S04]  /*0240*/  STL [R1+0x10], R19 ;  /* 0x0000101301007387 */ /* 0x0003e80000100800 */
[----:B------:R2:W-:Y:S04]  /*0250*/  STL [R1+0xc], R18 ;  /* 0x00000c1201007387 */ /* 0x0005e80000100800 */
[----:B------:R3:W-:Y:S01]  /*0260*/  STL [R1+0x8], R17 ;  /* 0x0000081101007387 */ /* 0x0007e20000100800 */
[----:B-1----:R-:W-:-:S03]  /*0270*/  IMAD.MOV.U32 R19, RZ, RZ, R5 ;  /* 0x000000ffff137224 */ /* 0x002fc600078e0005 */
[----:B------:R1:W-:Y:S01]  /*0280*/  STL [R1+0x4], R16 ;  /* 0x0000041001007387 */ /* 0x0003e20000100800 */
[----:B--2---:R-:W-:-:S03]  /*0290*/  MOV R18, R4 ;  /* 0x0000000400127202 */ /* 0x004fc60000000f00 */
[----:B------:R2:W-:Y:S01]  /*02a0*/  STL [R1], R2 ;  /* 0x0000000201007387 */ /* 0x0005e20000100800 */
[----:B---3--:R-:W-:Y:S01]  /*02b0*/  MOV R17, R7 ;  /* 0x0000000700117202 */ /* 0x008fe20000000f00 */
[----:B-1----:R-:W-:Y:S02]  /*02c0*/  IMAD.MOV.U32 R16, RZ, RZ, R6 ;  /* 0x000000ffff107224 */ /* 0x002fe400078e0006 */
[----:B------:R-:W-:Y:S01]  /*02d0*/  IMAD.MOV.U32 R3, RZ, RZ, -0x1 ;  /* 0xffffffffff037424 */ /* 0x000fe200078e00ff */
[----:B------:R-:W-:Y:S01]  /*02e0*/  BSSY.RECONVERGENT B6, `(.L_x_0) ;  /* 0x000001b000067945 */ /* 0x000fe20003800200 */
[----:B------:R-:W-:-:S03]  /*02f0*/  IMAD.MOV.U32 R25, RZ, RZ, 0x1 ;  /* 0x00000001ff197424 */ /* 0x000fc600078e00ff */
[----:B------:R-:W-:-:S04]  /*0300*/  SHF.L.U32 R3, R3, R18, RZ ;  /* 0x0000001203037219 */ /* 0x000fc800000006ff */
[----:B------:R-:W-:-:S04]  /*0310*/  LOP3.LUT R3, RZ, R3, RZ, 0x33, !PT ;  /* 0x00000003ff037212 */ /* 0x000fc800078e33ff */
[----:B------:R-:W-:-:S13]  /*0320*/  ISETP.NE.AND P0, PT, R16, R3, PT ;  /* 0x000000031000720c */ /* 0x000fda0003f05270 */
[----:B0-2---:R-:W-:Y:S05]  /*0330*/  @!P0 BRA `(.L_x_1) ;  /* 0x0000000000548947 */ /* 0x005fea0003800000 */
[----:B------:R-:W-:Y:S01]  /*0340*/  LOP3.LUT R0, R17, R16, R19, 0xfe, !PT ;  /* 0x0000001011007212 */ /* 0x000fe200078efe13 */
[----:B------:R-:W-:-:S03]  /*0350*/  HFMA2 R25, -RZ, RZ, 0, 0 ;  /* 0x00000000ff197431 */ /* 0x000fc600000001ff */
[----:B------:R-:W-:-:S04]  /*0360*/  LOP3.LUT R0, RZ, R0, RZ, 0x33, !PT ;  /* 0x00000000ff007212 */ /* 0x000fc800078e33ff */
[----:B------:R-:W-:-:S13]  /*0370*/  LOP3.LUT P0, R23, R0, RZ, R3, 0xa0, !PT ;  /* 0x000000ff00177212 */ /* 0x000fda000780a003 */
[----:B------:R-:W-:Y:S05]  /*0380*/  @!P0 BRA `(.L_x_1) ;  /* 0x0000000000408947 */ /* 0x000fea0003800000 */
[----:B------:R-:W-:-:S07]  /*0390*/  IMAD.MOV.U32 R25, RZ, RZ, RZ ;  /* 0x000000ffff197224 */ /* 0x000fce00078e00ff */
.L_x_2:
[----:B------:R-:W-:Y:S01]  /*03a0*/  IMAD.MOV R2, RZ, RZ, -R23 ;  /* 0x000000ffff027224 */ /* 0x000fe200078e0a17 */
[----:B------:R-:W-:Y:S01]  /*03b0*/  MOV R4, R18 ;  /* 0x0000001200047202 */ /* 0x000fe20000000f00 */
[----:B------:R-:W-:Y:S01]  /*03c0*/  IMAD.MOV.U32 R21, RZ, RZ, 0x0 ;  /* 0x00000000ff157424 */ /* 0x000fe200078e00ff */
[----:B------:R-:W-:Y:S02]  /*03d0*/  MOV R20, 0x450 ;  /* 0x0000045000147802 */ /* 0x000fe40000000f00 */
[----:B------:R-:W-:-:S04]  /*03e0*/  LOP3.LUT R2, R23, R2, RZ, 0xc0, !PT ;  /* 0x0000000217027212 */ /* 0x000fc800078ec0ff */
[C---:B------:R-:W-:Y:S02]  /*03f0*/  LOP3.LUT R7, R2.reuse, R17, RZ, 0xfc, !PT ;  /* 0x0000001102077212 */ /* 0x040fe400078efcff */
[C---:B------:R-:W-:Y:S02]  /*0400*/  LOP3.LUT R5, R2.reuse, R19, RZ, 0xfc, !PT ;  /* 0x0000001302057212 */ /* 0x040fe400078efcff */
[----:B------:R-:W-:Y:S01]  /*0410*/  LOP3.LUT R6, R2, R16, RZ, 0xfc, !PT ;  /* 0x0000001002067212 */ /* 0x000fe200078efcff */
[----:B------:R-:W-:Y:S01]  /*0420*/  IMAD.SHL.U32 R7, R7, 0x2, RZ ;  /* 0x0000000207077824 */ /* 0x000fe200078e00ff */
[----:B------:R-:W-:-:S07]  /*0430*/  SHF.R.U32.HI R5, RZ, 0x1, R5 ;  /* 0x00000001ff057819 */ /* 0x000fce0000011605 */
[----:B------:R-:W-:Y:S05]  /*0440*/  CALL.REL.NOINC `($_Z13dim_nodeLayerjPmS_j$_Z15solve_nodeLayerjjjj) ;  /* 0xfffffffc00607944 */ /* 0x000fea0003c3ffff */
[CC--:B------:R-:W-:Y:S02]  /*0450*/  ISETP.NE.AND P0, PT, R2.reuse, R23.reuse, PT ;  /* 0x000000170200720c */ /* 0x0c0fe40003f05270 */
[----:B------:R-:W-:Y:S02]  /*0460*/  LOP3.LUT R23, R2, R23, RZ, 0x3c, !PT ;  /* 0x0000001702177212 */ /* 0x000fe400078e3cff */
[----:B------:R-:W-:-:S09]  /*0470*/  IADD3 R25, PT, PT, R25, R4, RZ ;  /* 0x0000000419197210 */ /* 0x000fd20007ffe0ff */
[----:B------:R-:W-:Y:S05]  /*0480*/  @P0 BRA `(.L_x_2) ;  /* 0xfffffffc00c40947 */ /* 0x000fea000383ffff */
.L_x_1:
[----:B------:R-:W-:Y:S05]  /*0490*/  BSYNC.RECONVERGENT B6 ;  /* 0x0000000000067941 */ /* 0x000fea0003800200 */
.L_x_0:
[----:B------:R-:W2:Y:S01]  /*04a0*/  LDL R20, [R1+0x14] ;  /* 0x0000140001147983 */ /* 0x000ea20000100800 */
[----:B------:R0:W-:Y:S05]  /*04b0*/  BMOV.32 B6, R22 ;  /* 0x0000001606007356 */ /* 0x0001ea0000000000 */
[----:B------:R-:W2:Y:S01]  /*04c0*/  LDL R21, [R1+0x18] ;  /* 0x0000180001157983 */ /* 0x000ea20000100800 */
[----:B------:R-:W-:-:S03]  /*04d0*/  IMAD.MOV.U32 R4, RZ, RZ, R25 ;  /* 0x000000ffff047224 */ /* 0x000fc600078e0019 */
[----:B------:R-:W2:Y:S04]  /*04e0*/  LDL R2, [R1] ;  /* 0x0000000001027983 */ /* 0x000ea80000100800 */
[----:B------:R-:W2:Y:S04]  /*04f0*/  LDL R16, [R1+0x4] ;  /* 0x0000040001107983 */ /* 0x000ea80000100800 */
[----:B------:R-:W2:Y:S04]  /*0500*/  LDL R17, [R1+0x8] ;  /* 0x0000080001117983 */ /* 0x000ea80000100800 */
[----:B------:R-:W2:Y:S04]  /*0510*/  LDL R18, [R1+0xc] ;  /* 0x00000c0001127983 */ /* 0x000ea80000100800 */
[----:B------:R-:W2:Y:S04]  /*0520*/  LDL R19, [R1+0x10] ;  /* 0x0000100001137983 */ /* 0x000ea80000100800 */
[----:B0-----:R-:W2:Y:S04]  /*0530*/  LDL R22, [R1+0x1c] ;  /* 0x00001c0001167983 */ /* 0x001ea80000100800 */
[----:B------:R-:W2:Y:S04]  /*0540*/  LDL R23, [R1+0x20] ;  /* 0x0000200001177983 */ /* 0x000ea80000100800 */
[----:B------:R0:W2:Y:S02]  /*0550*/  LDL R25, [R1+0x24] ;  /* 0x0000240001197983 */ /* 0x0000a40000100800 */
[----:B0-----:R-:W-:Y:S01]  /*0560*/  IADD3 R1, PT, PT, R1, 0x28, RZ ;  /* 0x0000002801017810 */ /* 0x001fe20007ffe0ff */
[----:B--2---:R-:W-:Y:S06]  /*0570*/  RET.REL.NODEC R20 `(_Z13dim_nodeLayerjPmS_j) ;  /* 0xfffffff814a07950 */ /* 0x004fec0003c3ffff */
.L_x_3:
[----:B------:R-:W-:-:S00]  /*0580*/  BRA `(.L_x_3) ;  /* 0xfffffffc00fc7947 */ /* 0x000fc0000383ffff */
[----:B------:R-:W-:-:S00]  /*0590*/  NOP ;  /* 0x0000000000007918 */ /* 0x000fc00000000000 */
        /* <DEDUP_REMOVED lines=14> */
.L_x_4:


//--------------------- .nv.shared.reserved.0     --------------------------
	.section	.nv.shared.reserved.0,"aw",@nobits
	.weak		__nv_reservedSMEM_offset_0_alias
	.size		__nv_reservedSMEM_offset_0_alias, 0, 64
	.other		__nv_reservedSMEM_offset_0_alias,@"STO_CUDA_RESERVED_SHARED STV_DEFAULT"
__nv_reservedSMEM_offset_0_alias:
	.zero		0
	.zero		64


//--------------------- .nv.constant0._Z13dim_nodeLayerjPmS_j --------------------------
	.section	.nv.constant0._Z13dim_nodeLayerjPmS_j,"a",@progbits
	.sectionflags	@""
	.align	4
.nv.constant0._Z13dim_nodeLayerjPmS_j:
	.zero		924


//--------------------- SYMBOLS --------------------------

	.type		.nv.reservedSmem.offset0,@object
	.size		.nv.reservedSmem.offset0,0x4
